//
// Generated by NVIDIA NVVM Compiler
//
// Compiler Build ID: CL-36424714
// Cuda compilation tools, release 13.0, V13.0.88
// Based on NVVM 20.0.0
//

.version 9.0
.target sm_100
.address_size 64

	// .globl	_Z9matrixMulPKfS0_Pfsss

.visible .entry _Z9matrixMulPKfS0_Pfsss(
	.param .u64 .ptr .align 1 _Z9matrixMulPKfS0_Pfsss_param_0,
	.param .u64 .ptr .align 1 _Z9matrixMulPKfS0_Pfsss_param_1,
	.param .u64 .ptr .align 1 _Z9matrixMulPKfS0_Pfsss_param_2,
	.param .u16 _Z9matrixMulPKfS0_Pfsss_param_3,
	.param .u16 _Z9matrixMulPKfS0_Pfsss_param_4,
	.param .u16 _Z9matrixMulPKfS0_Pfsss_param_5
)
{
	.reg .pred 	%p<13>;
	.reg .b16 	%rs<11>;
	.reg .b32 	%r<46>;
	.reg .b32 	%f<68>;
	.reg .b64 	%rd<45>;

	ld.param.u64 	%rd11, [_Z9matrixMulPKfS0_Pfsss_param_0];
	ld.param.u64 	%rd12, [_Z9matrixMulPKfS0_Pfsss_param_1];
	ld.param.u64 	%rd10, [_Z9matrixMulPKfS0_Pfsss_param_2];
	ld.param.s16 	%r16, [_Z9matrixMulPKfS0_Pfsss_param_3];
	ld.param.u16 	%rs6, [_Z9matrixMulPKfS0_Pfsss_param_4];
	ld.param.u16 	%rs8, [_Z9matrixMulPKfS0_Pfsss_param_5];
	cvta.to.global.u64 	%rd1, %rd12;
	cvta.to.global.u64 	%rd2, %rd11;
	mov.u32 	%r17, %tid.x;
	mov.u32 	%r18, %ctaid.x;
	mov.u32 	%r19, %ntid.x;
	mad.lo.s32 	%r20, %r18, %r19, %r17;
	mov.u32 	%r22, %tid.y;
	mov.u32 	%r23, %ctaid.y;
	mov.u32 	%r24, %ntid.y;
	mad.lo.s32 	%r25, %r23, %r24, %r22;
	cvt.s32.s16 	%r1, %r25;
	setp.ge.s32 	%p1, %r1, %r16;
	cvt.s32.s16 	%r2, %r20;
	cvt.s32.s16 	%r3, %rs8;
	setp.ge.s32 	%p2, %r2, %r3;
	or.pred  	%p3, %p1, %p2;
	@%p3 bra 	$L__BB0_14;
	setp.lt.s16 	%p4, %rs6, 1;
	mov.f32 	%f67, 0f00000000;
	@%p4 bra 	$L__BB0_13;
	cvt.u32.u16 	%r27, %rs6;
	mul.lo.s32 	%r4, %r1, %r27;
	and.b16  	%rs1, %rs6, 7;
	setp.lt.u16 	%p5, %rs6, 8;
	mov.f32 	%f67, 0f00000000;
	mov.b32 	%r43, 0;
	@%p5 bra 	$L__BB0_5;
	and.b16  	%rs10, %rs6, 32760;
	mul.wide.s32 	%rd3, %r3, 28;
	mul.wide.s32 	%rd4, %r3, 24;
	mul.wide.s32 	%rd5, %r3, 20;
	mul.wide.s32 	%rd6, %r3, 16;
	mul.wide.s32 	%rd7, %r3, 12;
	mul.wide.s32 	%rd8, %r3, 4;
	mul.wide.s32 	%rd9, %r3, 8;
	mov.f32 	%f67, 0f00000000;
	mov.b32 	%r43, 0;
	shl.b32 	%r30, %r3, 3;
	mov.u32 	%r40, %r4;
	mov.u32 	%r41, %r2;
$L__BB0_4:
	.pragma "nounroll";
	mul.wide.s32 	%rd13, %r41, 4;
	add.s64 	%rd14, %rd1, %rd13;
	mul.wide.s32 	%rd15, %r40, 4;
	add.s64 	%rd16, %rd2, %rd15;
	ld.global.f32 	%f17, [%rd16];
	ld.global.f32 	%f18, [%rd14];
	fma.rn.f32 	%f19, %f17, %f18, %f67;
	ld.global.f32 	%f20, [%rd16+4];
	add.s64 	%rd17, %rd14, %rd8;
	ld.global.f32 	%f21, [%rd17];
	fma.rn.f32 	%f22, %f20, %f21, %f19;
	ld.global.f32 	%f23, [%rd16+8];
	add.s64 	%rd18, %rd14, %rd9;
	ld.global.f32 	%f24, [%rd18];
	fma.rn.f32 	%f25, %f23, %f24, %f22;
	ld.global.f32 	%f26, [%rd16+12];
	add.s64 	%rd19, %rd14, %rd7;
	ld.global.f32 	%f27, [%rd19];
	fma.rn.f32 	%f28, %f26, %f27, %f25;
	ld.global.f32 	%f29, [%rd16+16];
	add.s64 	%rd20, %rd14, %rd6;
	ld.global.f32 	%f30, [%rd20];
	fma.rn.f32 	%f31, %f29, %f30, %f28;
	ld.global.f32 	%f32, [%rd16+20];
	add.s64 	%rd21, %rd14, %rd5;
	ld.global.f32 	%f33, [%rd21];
	fma.rn.f32 	%f34, %f32, %f33, %f31;
	ld.global.f32 	%f35, [%rd16+24];
	add.s64 	%rd22, %rd14, %rd4;
	ld.global.f32 	%f36, [%rd22];
	fma.rn.f32 	%f37, %f35, %f36, %f34;
	ld.global.f32 	%f38, [%rd16+28];
	add.s64 	%rd23, %rd14, %rd3;
	ld.global.f32 	%f39, [%rd23];
	fma.rn.f32 	%f67, %f38, %f39, %f37;
	add.s32 	%r43, %r43, 8;
	add.s16 	%rs10, %rs10, -8;
	add.s32 	%r41, %r41, %r30;
	add.s32 	%r40, %r40, 8;
	setp.ne.s16 	%p6, %rs10, 0;
	@%p6 bra 	$L__BB0_4;
$L__BB0_5:
	setp.eq.s16 	%p7, %rs1, 0;
	@%p7 bra 	$L__BB0_13;
	and.b16  	%rs5, %rs6, 3;
	setp.lt.u16 	%p8, %rs1, 4;
	@%p8 bra 	$L__BB0_8;
	add.s32 	%r31, %r4, %r43;
	mul.wide.s32 	%rd24, %r31, 4;
	add.s64 	%rd25, %rd2, %rd24;
	ld.global.f32 	%f41, [%rd25];
	mad.lo.s32 	%r32, %r43, %r3, %r2;
	mul.wide.s32 	%rd26, %r32, 4;
	add.s64 	%rd27, %rd1, %rd26;
	ld.global.f32 	%f42, [%rd27];
	fma.rn.f32 	%f43, %f41, %f42, %f67;
	ld.global.f32 	%f44, [%rd25+4];
	mul.wide.s32 	%rd28, %r3, 4;
	add.s64 	%rd29, %rd27, %rd28;
	ld.global.f32 	%f45, [%rd29];
	fma.rn.f32 	%f46, %f44, %f45, %f43;
	ld.global.f32 	%f47, [%rd25+8];
	add.s64 	%rd30, %rd29, %rd28;
	ld.global.f32 	%f48, [%rd30];
	fma.rn.f32 	%f49, %f47, %f48, %f46;
	ld.global.f32 	%f50, [%rd25+12];
	add.s64 	%rd31, %rd30, %rd28;
	ld.global.f32 	%f51, [%rd31];
	fma.rn.f32 	%f67, %f50, %f51, %f49;
	add.s32 	%r43, %r43, 4;
$L__BB0_8:
	setp.eq.s16 	%p9, %rs5, 0;
	@%p9 bra 	$L__BB0_13;
	setp.eq.s16 	%p10, %rs5, 1;
	@%p10 bra 	$L__BB0_11;
	add.s32 	%r34, %r4, %r43;
	mul.wide.s32 	%rd32, %r34, 4;
	add.s64 	%rd33, %rd2, %rd32;
	ld.global.f32 	%f53, [%rd33];
	mad.lo.s32 	%r35, %r43, %r3, %r2;
	mul.wide.s32 	%rd34, %r35, 4;
	add.s64 	%rd35, %rd1, %rd34;
	ld.global.f32 	%f54, [%rd35];
	fma.rn.f32 	%f55, %f53, %f54, %f67;
	ld.global.f32 	%f56, [%rd33+4];
	mul.wide.s32 	%rd36, %r3, 4;
	add.s64 	%rd37, %rd35, %rd36;
	ld.global.f32 	%f57, [%rd37];
	fma.rn.f32 	%f67, %f56, %f57, %f55;
	add.s32 	%r43, %r43, 2;
$L__BB0_11:
	and.b16  	%rs9, %rs6, 1;
	setp.eq.b16 	%p11, %rs9, 1;
	not.pred 	%p12, %p11;
	@%p12 bra 	$L__BB0_13;
	add.s32 	%r37, %r4, %r43;
	mul.wide.s32 	%rd38, %r37, 4;
	add.s64 	%rd39, %rd2, %rd38;
	ld.global.f32 	%f58, [%rd39];
	mad.lo.s32 	%r38, %r43, %r3, %r2;
	mul.wide.s32 	%rd40, %r38, 4;
	add.s64 	%rd41, %rd1, %rd40;
	ld.global.f32 	%f59, [%rd41];
	fma.rn.f32 	%f67, %f58, %f59, %f67;
$L__BB0_13:
	mad.lo.s32 	%r39, %r1, %r3, %r2;
	cvta.to.global.u64 	%rd42, %rd10;
	mul.wide.s32 	%rd43, %r39, 4;
	add.s64 	%rd44, %rd42, %rd43;
	st.global.f32 	[%rd44], %f67;
$L__BB0_14:
	ret;

}


// ===== COMPILED SASS (sm_100) =====

	.target	sm_100

	.elftype	@"ET_EXEC"


//--------------------- .note.nv.tkinfo           --------------------------
	.section	.note.nv.tkinfo,"",@"SHT_NOTE"
	.sectionflags	@"SHF_NOTE_NV_TKINFO"
	.tkinfo
        /*0018*/ 	.word	0x00000002
        /*0030*/ 	.string	""
        /*0030*/ 	.string	"ptxas"
        /*0030*/ 	.string	"Cuda compilation tools, release 13.0, V13.0.88"
        /*0030*/ 	.string	"Build cuda_13.0.r13.0/compiler.36424714_0"
        /*0030*/ 	.string	"-arch sm_100 -m 64 "



//--------------------- .note.nv.cuinfo           --------------------------
	.section	.note.nv.cuinfo,"",@"SHT_NOTE"
	.sectionflags	@"SHF_NOTE_NV_CUINFO"
        /*0018*/ 	.short	0x0002
        /*001a*/ 	.short	0x0064
        /*001c*/ 	.short	0x0082
	.zero		2


//--------------------- .nv.info                  --------------------------
	.section	.nv.info,"",@"SHT_CUDA_INFO"
	.align	4


	//----- nvinfo : EIATTR_REGCOUNT
	.align		4
        /*0000*/ 	.byte	0x04, 0x2f
        /*0002*/ 	.short	(.L_1 - .L_0)
	.align		4
.L_0:
        /*0004*/ 	.word	index@(_Z9matrixMulPKfS0_Pfsss)
        /*0008*/ 	.word	0x00000020


	//----- nvinfo : EIATTR_FRAME_SIZE
	.align		4
.L_1:
        /*000c*/ 	.byte	0x04, 0x11
        /*000e*/ 	.short	(.L_3 - .L_2)
	.align		4
.L_2:
        /*0010*/ 	.word	index@(_Z9matrixMulPKfS0_Pfsss)
        /*0014*/ 	.word	0x00000000


	//----- nvinfo : EIATTR_MIN_STACK_SIZE
	.align		4
.L_3:
        /*0018*/ 	.byte	0x04, 0x12
        /*001a*/ 	.short	(.L_5 - .L_4)
	.align		4
.L_4:
        /*001c*/ 	.word	index@(_Z9matrixMulPKfS0_Pfsss)
        /*0020*/ 	.word	0x00000000
.L_5:


//--------------------- .nv.compat                --------------------------
	.section	.nv.compat,"",@"SHT_CUDA_COMPAT_INFO"
	.align	4
        /*0000*/ 	.byte	0x02, 0x09, 0x00, 0x00, 0x02, 0x02, 0x01, 0x00, 0x02, 0x05, 0x05, 0x00, 0x03, 0x07, 0x01, 0x01
        /*0010*/ 	.byte	0x02, 0x03, 0x00, 0x00, 0x02, 0x06, 0x01, 0x00, 0x04, 0x0b, 0x08, 0x00, 0x09, 0x00, 0x00, 0x00
        /*0020*/ 	.byte	0x00, 0x00, 0x00, 0x00


//--------------------- .nv.info._Z9matrixMulPKfS0_Pfsss --------------------------
	.section	.nv.info._Z9matrixMulPKfS0_Pfsss,"",@"SHT_CUDA_INFO"
	.sectionflags	@""
	.align	4


	//----- nvinfo : EIATTR_CUDA_API_VERSION
	.align		4
        /*0000*/ 	.byte	0x04, 0x37
        /*0002*/ 	.short	(.L_7 - .L_6)
.L_6:
        /*0004*/ 	.word	0x00000082


	//----- nvinfo : EIATTR_KPARAM_INFO
	.align		4
.L_7:
        /*0008*/ 	.byte	0x04, 0x17
        /*000a*/ 	.short	(.L_9 - .L_8)
.L_8:
        /*000c*/ 	.word	0x00000000
        /*0010*/ 	.short	0x0005
        /*0012*/ 	.short	0x001c
        /*0014*/ 	.byte	0x00, 0xf0, 0x09, 0x00


	//----- nvinfo : EIATTR_KPARAM_INFO
	.align		4
.L_9:
        /*0018*/ 	.byte	0x04, 0x17
        /*001a*/ 	.short	(.L_11 - .L_10)
.L_10:
        /*001c*/ 	.word	0x00000000
        /*0020*/ 	.short	0x0004
        /*0022*/ 	.short	0x001a
        /*0024*/ 	.byte	0x00, 0xf0, 0x09, 0x00


	//----- nvinfo : EIATTR_KPARAM_INFO
	.align		4
.L_11:
        /*0028*/ 	.byte	0x04, 0x17
        /*002a*/ 	.short	(.L_13 - .L_12)
.L_12:
        /*002c*/ 	.word	0x00000000
        /*0030*/ 	.short	0x0003
        /*0032*/ 	.short	0x0018
        /*0034*/ 	.byte	0x00, 0xf0, 0x09, 0x00


	//----- nvinfo : EIATTR_KPARAM_INFO
	.align		4
.L_13:
        /*0038*/ 	.byte	0x04, 0x17
        /*003a*/ 	.short	(.L_15 - .L_14)
.L_14:
        /*003c*/ 	.word	0x00000000
        /*0040*/ 	.short	0x0002
        /*0042*/ 	.short	0x0010
        /*0044*/ 	.byte	0x00, 0xf5, 0x21, 0x00


	//----- nvinfo : EIATTR_KPARAM_INFO
	.align		4
.L_15:
        /*0048*/ 	.byte	0x04, 0x17
        /*004a*/ 	.short	(.L_17 - .L_16)
.L_16:
        /*004c*/ 	.word	0x00000000
        /*0050*/ 	.short	0x0001
        /*0052*/ 	.short	0x0008
        /*0054*/ 	.byte	0x00, 0xf5, 0x21, 0x00


	//----- nvinfo : EIATTR_KPARAM_INFO
	.align		4
.L_17:
        /*0058*/ 	.byte	0x04, 0x17
        /*005a*/ 	.short	(.L_19 - .L_18)
.L_18:
        /*005c*/ 	.word	0x00000000
        /*0060*/ 	.short	0x0000
        /*0062*/ 	.short	0x0000
        /*0064*/ 	.byte	0x00, 0xf5, 0x21, 0x00


	//----- nvinfo : EIATTR_SPARSE_MMA_MASK
	.align		4
.L_19:
        /*0068*/ 	.byte	0x03, 0x50
        /*006a*/ 	.short	0x0000


	//----- nvinfo : EIATTR_MAXREG_COUNT
	.align		4
        /*006c*/ 	.byte	0x03, 0x1b
        /*006e*/ 	.short	0x00ff


	//----- nvinfo : EIATTR_MERCURY_ISA_VERSION
	.align		4
        /*0070*/ 	.byte	0x03, 0x5f
        /*0072*/ 	.short	0x0101


	//----- nvinfo : EIATTR_VRC_CTA_INIT_COUNT
	.align		4
        /*0074*/ 	.byte	0x02, 0x4a
	.zero		1
	.zero		1


	//----- nvinfo : EIATTR_EXIT_INSTR_OFFSETS
	.align		4
        /*0078*/ 	.byte	0x04, 0x1c
        /*007a*/ 	.short	(.L_21 - .L_20)


	//   ....[0]....
.L_20:
        /*007c*/ 	.word	0x00000110


	//   ....[1]....
        /*0080*/ 	.word	0x00000880


	//----- nvinfo : EIATTR_CBANK_PARAM_SIZE
	.align		4
.L_21:
        /*0084*/ 	.byte	0x03, 0x19
        /*0086*/ 	.short	0x001e


	//----- nvinfo : EIATTR_PARAM_CBANK
	.align		4
        /*0088*/ 	.byte	0x04, 0x0a
        /*008a*/ 	.short	(.L_23 - .L_22)
	.align		4
.L_22:
        /*008c*/ 	.word	index@(.nv.constant0._Z9matrixMulPKfS0_Pfsss)
        /*0090*/ 	.short	0x0380
        /*0092*/ 	.short	0x001e


	//----- nvinfo : EIATTR_SW_WAR
	.align		4
.L_23:
        /*0094*/ 	.byte	0x04, 0x36
        /*0096*/ 	.short	(.L_25 - .L_24)
.L_24:
        /*0098*/ 	.word	0x00000008
.L_25:


//--------------------- .nv.callgraph             --------------------------
	.section	.nv.callgraph,"",@"SHT_CUDA_CALLGRAPH"
	.align	4
	.sectionentsize	8
	.align		4
        /*0000*/ 	.word	0x00000000
	.align		4
        /*0004*/ 	.word	0xffffffff
	.align		4
        /*0008*/ 	.word	0x00000000
	.align		4
        /*000c*/ 	.word	0xfffffffe
	.align		4
        /*0010*/ 	.word	0x00000000
	.align		4
        /*0014*/ 	.word	0xfffffffd
	.align		4
        /*0018*/ 	.word	0x00000000
	.align		4
        /*001c*/ 	.word	0xfffffffc


//--------------------- .text._Z9matrixMulPKfS0_Pfsss --------------------------
	.section	.text._Z9matrixMulPKfS0_Pfsss,"ax",@progbits
	.align	128
        .global         _Z9matrixMulPKfS0_Pfsss
        .type           _Z9matrixMulPKfS0_Pfsss,@function
        .size           _Z9matrixMulPKfS0_Pfsss,(.L_x_5 - _Z9matrixMulPKfS0_Pfsss)
        .other          _Z9matrixMulPKfS0_Pfsss,@"STO_CUDA_ENTRY STV_DEFAULT"
_Z9matrixMulPKfS0_Pfsss:
.text._Z9matrixMulPKfS0_Pfsss:
[----:B------:R-:W-:Y:S01]  /*0000*/  LDC R1, c[0x0][0x37c] ;  /* 0x0000df00ff017b82 */ /* 0x000fe20000000800 */
[----:B------:R-:W0:Y:S07]  /*0010*/  S2R R0, SR_TID.X ;  /* 0x0000000000007919 */ /* 0x000e2e0000002100 */
[----:B------:R-:W0:Y:S01]  /*0020*/  S2UR UR5, SR_CTAID.X ;  /* 0x00000000000579c3 */ /* 0x000e220000002500 */
[----:B------:R-:W1:Y:S01]  /*0030*/  LDCU.U16 UR4, c[0x0][0x398] ;  /* 0x00007300ff0477ac */ /* 0x000e620008000400 */
[----:B------:R-:W2:Y:S06]  /*0040*/  S2R R2, SR_TID.Y ;  /* 0x0000000000027919 */ /* 0x000eac0000002200 */
[----:B------:R-:W0:Y:S08]  /*0050*/  LDC R3, c[0x0][0x360] ;  /* 0x0000d800ff037b82 */ /* 0x000e300000000800 */
[----:B------:R-:W2:Y:S01]  /*0060*/  S2UR UR6, SR_CTAID.Y ;  /* 0x00000000000679c3 */ /* 0x000ea20000002600 */
[----:B-1----:R-:W-:-:S07]  /*0070*/  UPRMT UR4, UR4, 0x9910, URZ ;  /* 0x0000991004047896 */ /* 0x002fce00080000ff */
[----:B------:R-:W2:Y:S08]  /*0080*/  LDC R5, c[0x0][0x364] ;  /* 0x0000d900ff057b82 */ /* 0x000eb00000000800 */
[----:B------:R-:W1:Y:S01]  /*0090*/  LDC.U16 R4, c[0x0][0x39c] ;  /* 0x0000e700ff047b82 */ /* 0x000e620000000400 */
[----:B0-----:R-:W-:-:S05]  /*00a0*/  IMAD R0, R3, UR5, R0 ;  /* 0x0000000503007c24 */ /* 0x001fca000f8e0200 */
[----:B------:R-:W-:Y:S01]  /*00b0*/  PRMT R0, R0, 0x9910, RZ ;  /* 0x0000991000007816 */ /* 0x000fe200000000ff */
[----:B--2---:R-:W-:-:S05]  /*00c0*/  IMAD R2, R5, UR6, R2 ;  /* 0x0000000605027c24 */ /* 0x004fca000f8e0202 */
[----:B------:R-:W-:Y:S02]  /*00d0*/  PRMT R16, R2, 0x9910, RZ ;  /* 0x0000991002107816 */ /* 0x000fe400000000ff */
[----:B-1----:R-:W-:-:S04]  /*00e0*/  PRMT R17, R4, 0x9910, RZ ;  /* 0x0000991004117816 */ /* 0x002fc800000000ff */
[----:B------:R-:W-:-:S04]  /*00f0*/  ISETP.GE.AND P0, PT, R0, R17, PT ;  /* 0x000000110000720c */ /* 0x000fc80003f06270 */
[----:B------:R-:W-:-:S13]  /*0100*/  ISETP.GE.OR P0, PT, R16, UR4, P0 ;  /* 0x0000000410007c0c */ /* 0x000fda0008706670 */
[----:B------:R-:W-:Y:S05]  /*0110*/  @P0 EXIT ;  /* 0x000000000000094d */ /* 0x000fea0003800000 */
[----:B------:R-:W0:Y:S01]  /*0120*/  LDC.U16 R19, c[0x0][0x39a] ;  /* 0x0000e680ff137b82 */ /* 0x000e220000000400 */
[----:B------:R-:W1:Y:S01]  /*0130*/  LDCU.64 UR4, c[0x0][0x358] ;  /* 0x00006b00ff0477ac */ /* 0x000e620008000a00 */
[----:B------:R-:W-:Y:S01]  /*0140*/  HFMA2 R10, -RZ, RZ, 0, 0 ;  /* 0x00000000ff0a7431 */ /* 0x000fe200000001ff */
[----:B0-----:R-:W-:-:S04]  /*0150*/  PRMT R2, R19, 0x9910, RZ ;  /* 0x0000991013027816 */ /* 0x001fc800000000ff */
[----:B------:R-:W-:-:S13]  /*0160*/  ISETP.GE.AND P0, PT, R2, 0x1, PT ;  /* 0x000000010200780c */ /* 0x000fda0003f06270 */
[----:B-1----:R-:W-:Y:S05]  /*0170*/  @!P0 BRA `(.L_x_0) ;  /* 0x0000000400b08947 */ /* 0x002fea0003800000 */
[C---:B------:R-:W-:Y:S01]  /*0180*/  ISETP.GE.U32.AND P1, PT, R19.reuse, 0x8, PT ;  /* 0x000000081300780c */ /* 0x040fe20003f26070 */
[----:B------:R-:W-:Y:S01]  /*0190*/  IMAD R20, R16, R19, RZ ;  /* 0x0000001310147224 */ /* 0x000fe200078e02ff */
[----:B------:R-:W-:Y:S02]  /*01a0*/  LOP3.LUT R25, R19, 0x7, RZ, 0xc0, !PT ;  /* 0x0000000713197812 */ /* 0x000fe400078ec0ff */
[----:B------:R-:W-:Y:S02]  /*01b0*/  MOV R10, RZ ;  /* 0x000000ff000a7202 */ /* 0x000fe40000000f00 */
[----:B------:R-:W-:Y:S02]  /*01c0*/  ISETP.NE.AND P0, PT, R25, RZ, PT ;  /* 0x000000ff1900720c */ /* 0x000fe40003f05270 */
[----:B------:R-:W-:-:S05]  /*01d0*/  MOV R23, RZ ;  /* 0x000000ff00177202 */ /* 0x000fca0000000f00 */
[----:B------:R-:W-:Y:S06]  /*01e0*/  @!P1 BRA `(.L_x_1) ;  /* 0x0000000000bc9947 */ /* 0x000fec0003800000 */
[----:B------:R-:W-:Y:S01]  /*01f0*/  HFMA2 R23, -RZ, RZ, 0, 0 ;  /* 0x00000000ff177431 */ /* 0x000fe200000001ff */
[----:B------:R-:W-:Y:S02]  /*0200*/  LOP3.LUT R18, R19, 0x7ff8, RZ, 0xc0, !PT ;  /* 0x00007ff813127812 */ /* 0x000fe400078ec0ff */
[----:B------:R-:W-:Y:S02]  /*0210*/  MOV R10, RZ ;  /* 0x000000ff000a7202 */ /* 0x000fe40000000f00 */
[----:B------:R-:W-:Y:S02]  /*0220*/  MOV R21, R20 ;  /* 0x0000001400157202 */ /* 0x000fe40000000f00 */
[----:B------:R-:W-:-:S07]  /*0230*/  MOV R22, R0 ;  /* 0x0000000000167202 */ /* 0x000fce0000000f00 */
.L_x_2:
[----:B------:R-:W0:Y:S08]  /*0240*/  LDC.64 R4, c[0x0][0x388] ;  /* 0x0000e200ff047b82 */ /* 0x000e300000000a00 */
[----:B------:R-:W1:Y:S01]  /*0250*/  LDC.64 R2, c[0x0][0x380] ;  /* 0x0000e000ff027b82 */ /* 0x000e620000000a00 */
[----:B0-----:R-:W-:-:S05]  /*0260*/  IMAD.WIDE R4, R22, 0x4, R4 ;  /* 0x0000000416047825 */ /* 0x001fca00078e0204 */
[----:B------:R-:W2:Y:S01]  /*0270*/  LDG.E R26, desc[UR4][R4.64] ;  /* 0x00000004041a7981 */ /* 0x000ea2000c1e1900 */
[----:B------:R-:W-:-:S04]  /*0280*/  IMAD.WIDE R12, R17, 0x4, R4 ;  /* 0x00000004110c7825 */ /* 0x000fc800078e0204 */
[----:B-1----:R-:W-:Y:S02]  /*0290*/  IMAD.WIDE R2, R21, 0x4, R2 ;  /* 0x0000000415027825 */ /* 0x002fe400078e0202 */
[----:B------:R-:W3:Y:S04]  /*02a0*/  LDG.E R12, desc[UR4][R12.64] ;  /* 0x000000040c0c7981 */ /* 0x000ee8000c1e1900 */
[----:B------:R-:W2:Y:S04]  /*02b0*/  LDG.E R11, desc[UR4][R2.64] ;  /* 0x00000004020b7981 */ /* 0x000ea8000c1e1900 */
[----:B------:R-:W3:Y:S01]  /*02c0*/  LDG.E R29, desc[UR4][R2.64+0x4] ;  /* 0x00000404021d7981 */ /* 0x000ee2000c1e1900 */
[----:B------:R-:W-:-:S03]  /*02d0*/  IMAD.WIDE R14, R17, 0x8, R4 ;  /* 0x00000008110e7825 */ /* 0x000fc600078e0204 */
[----:B------:R-:W4:Y:S01]  /*02e0*/  LDG.E R24, desc[UR4][R2.64+0x8] ;  /* 0x0000080402187981 */ /* 0x000f22000c1e1900 */
[----:B------:R-:W-:-:S03]  /*02f0*/  IMAD.WIDE R8, R17, 0xc, R4 ;  /* 0x0000000c11087825 */ /* 0x000fc600078e0204 */
[----:B------:R-:W4:Y:S01]  /*0300*/  LDG.E R15, desc[UR4][R14.64] ;  /* 0x000000040e0f7981 */ /* 0x000f22000c1e1900 */
[----:B------:R-:W-:-:S03]  /*0310*/  IMAD.WIDE R6, R17, 0x10, R4 ;  /* 0x0000001011067825 */ /* 0x000fc600078e0204 */
[----:B------:R-:W5:Y:S04]  /*0320*/  LDG.E R8, desc[UR4][R8.64] ;  /* 0x0000000408087981 */ /* 0x000f68000c1e1900 */
[----:B------:R-:W5:Y:S04]  /*0330*/  LDG.E R27, desc[UR4][R2.64+0xc] ;  /* 0x00000c04021b7981 */ /* 0x000f68000c1e1900 */
[----:B------:R-:W5:Y:S04]  /*0340*/  LDG.E R6, desc[UR4][R6.64] ;  /* 0x0000000406067981 */ /* 0x000f68000c1e1900 */
[----:B------:R-:W5:Y:S04]  /*0350*/  LDG.E R14, desc[UR4][R2.64+0x14] ;  /* 0x00001404020e7981 */ /* 0x000f68000c1e1900 */
[----:B------:R-:W5:Y:S04]  /*0360*/  LDG.E R9, desc[UR4][R2.64+0x18] ;  /* 0x0000180402097981 */ /* 0x000f68000c1e1900 */
[----:B------:R-:W5:Y:S01]  /*0370*/  LDG.E R7, desc[UR4][R2.64+0x1c] ;  /* 0x00001c0402077981 */ /* 0x000f62000c1e1900 */
[----:B--2---:R-:W-:-:S04]  /*0380*/  FFMA R26, R11, R26, R10 ;  /* 0x0000001a0b1a7223 */ /* 0x004fc8000000000a */
[----:B---3--:R-:W-:Y:S02]  /*0390*/  FFMA R29, R29, R12, R26 ;  /* 0x0000000c1d1d7223 */ /* 0x008fe4000000001a */
[----:B------:R-:W2:Y:S01]  /*03a0*/  LDG.E R26, desc[UR4][R2.64+0x10] ;  /* 0x00001004021a7981 */ /* 0x000ea2000c1e1900 */
[----:B------:R-:W-:-:S04]  /*03b0*/  IMAD.WIDE R10, R17, 0x14, R4 ;  /* 0x00000014110a7825 */ /* 0x000fc800078e0204 */
[C-C-:B------:R-:W-:Y:S02]  /*03c0*/  IMAD.WIDE R12, R17.reuse, 0x18, R4.reuse ;  /* 0x00000018110c7825 */ /* 0x140fe400078e0204 */
[----:B------:R-:W3:Y:S02]  /*03d0*/  LDG.E R10, desc[UR4][R10.64] ;  /* 0x000000040a0a7981 */ /* 0x000ee4000c1e1900 */
[----:B------:R-:W-:Y:S02]  /*03e0*/  IMAD.WIDE R4, R17, 0x1c, R4 ;  /* 0x0000001c11047825 */ /* 0x000fe400078e0204 */
[----:B------:R-:W3:Y:S04]  /*03f0*/  LDG.E R12, desc[UR4][R12.64] ;  /* 0x000000040c0c7981 */ /* 0x000ee8000c1e1900 */
[----:B------:R-:W3:Y:S01]  /*0400*/  LDG.E R4, desc[UR4][R4.64] ;  /* 0x0000000404047981 */ /* 0x000ee2000c1e1900 */
[----:B----4-:R-:W-:Y:S01]  /*0410*/  FFMA R24, R24, R15, R29 ;  /* 0x0000000f18187223 */ /* 0x010fe2000000001d */
[----:B------:R-:W-:-:S03]  /*0420*/  IADD3 R18, PT, PT, R18, -0x8, RZ ;  /* 0xfffffff812127810 */ /* 0x000fc60007ffe0ff */
[----:B-----5:R-:W-:Y:S01]  /*0430*/  FFMA R27, R27, R8, R24 ;  /* 0x000000081b1b7223 */ /* 0x020fe20000000018 */
[----:B------:R-:W-:Y:S02]  /*0440*/  IADD3 R23, PT, PT, R23, 0x8, RZ ;  /* 0x0000000817177810 */ /* 0x000fe40007ffe0ff */
[----:B------:R-:W-:Y:S02]  /*0450*/  LEA R22, R17, R22, 0x3 ;  /* 0x0000001611167211 */ /* 0x000fe400078e18ff */
[----:B------:R-:W-:Y:S01]  /*0460*/  IADD3 R21, PT, PT, R21, 0x8, RZ ;  /* 0x0000000815157810 */ /* 0x000fe20007ffe0ff */
[----:B--2---:R-:W-:Y:S01]  /*0470*/  FFMA R27, R26, R6, R27 ;  /* 0x000000061a1b7223 */ /* 0x004fe2000000001b */
[----:B------:R-:W-:-:S04]  /*0480*/  PRMT R6, R18, 0x9910, RZ ;  /* 0x0000991012067816 */ /* 0x000fc800000000ff */
[----:B------:R-:W-:Y:S01]  /*0490*/  ISETP.NE.AND P1, PT, R6, RZ, PT ;  /* 0x000000ff0600720c */ /* 0x000fe20003f25270 */
[----:B---3--:R-:W-:-:S04]  /*04a0*/  FFMA R10, R14, R10, R27 ;  /* 0x0000000a0e0a7223 */ /* 0x008fc8000000001b */
[----:B------:R-:W-:-:S04]  /*04b0*/  FFMA R10, R9, R12, R10 ;  /* 0x0000000c090a7223 */ /* 0x000fc8000000000a */
[----:B------:R-:W-:-:S04]  /*04c0*/  FFMA R10, R7, R4, R10 ;  /* 0x00000004070a7223 */ /* 0x000fc8000000000a */
[----:B------:R-:W-:Y:S05]  /*04d0*/  @P1 BRA `(.L_x_2) ;  /* 0xfffffffc00581947 */ /* 0x000fea000383ffff */
.L_x_1:
[----:B------:R-:W-:Y:S05]  /*04e0*/  @!P0 BRA `(.L_x_0) ;  /* 0x0000000000d48947 */ /* 0x000fea0003800000 */
[----:B------:R-:W-:Y:S02]  /*04f0*/  ISETP.GE.U32.AND P0, PT, R25, 0x4, PT ;  /* 0x000000041900780c */ /* 0x000fe40003f06070 */
[----:B------:R-:W-:-:S04]  /*0500*/  LOP3.LUT R14, R19, 0x3, RZ, 0xc0, !PT ;  /* 0x00000003130e7812 */ /* 0x000fc800078ec0ff */
[----:B------:R-:W-:-:S07]  /*0510*/  ISETP.NE.AND P1, PT, R14, RZ, PT ;  /* 0x000000ff0e00720c */ /* 0x000fce0003f25270 */
[----:B------:R-:W-:Y:S06]  /*0520*/  @!P0 BRA `(.L_x_3) ;  /* 0x0000000000588947 */ /* 0x000fec0003800000 */
[----:B------:R-:W0:Y:S01]  /*0530*/  LDC.64 R8, c[0x0][0x388] ;  /* 0x0000e200ff087b82 */ /* 0x000e220000000a00 */
[-C--:B------:R-:W-:Y:S01]  /*0540*/  IMAD R7, R17, R23.reuse, R0 ;  /* 0x0000001711077224 */ /* 0x080fe200078e0200 */
[----:B------:R-:W-:-:S06]  /*0550*/  IADD3 R5, PT, PT, R20, R23, RZ ;  /* 0x0000001714057210 */ /* 0x000fcc0007ffe0ff */
[----:B------:R-:W1:Y:S01]  /*0560*/  LDC.64 R2, c[0x0][0x380] ;  /* 0x0000e000ff027b82 */ /* 0x000e620000000a00 */
[----:B0-----:R-:W-:-:S04]  /*0570*/  IMAD.WIDE R8, R7, 0x4, R8 ;  /* 0x0000000407087825 */ /* 0x001fc800078e0208 */
[----:B------:R-:W-:Y:S02]  /*0580*/  IMAD.WIDE R12, R17, 0x4, R8 ;  /* 0x00000004110c7825 */ /* 0x000fe400078e0208 */
[----:B------:R-:W2:Y:S02]  /*0590*/  LDG.E R8, desc[UR4][R8.64] ;  /* 0x0000000408087981 */ /* 0x000ea4000c1e1900 */
[----:B-1----:R-:W-:-:S04]  /*05a0*/  IMAD.WIDE R2, R5, 0x4, R2 ;  /* 0x0000000405027825 */ /* 0x002fc800078e0202 */
[C---:B------:R-:W-:Y:S01]  /*05b0*/  IMAD.WIDE R4, R17.reuse, 0x4, R12 ;  /* 0x0000000411047825 */ /* 0x040fe200078e020c */
[----:B------:R-:W2:Y:S04]  /*05c0*/  LDG.E R11, desc[UR4][R2.64] ;  /* 0x00000004020b7981 */ /* 0x000ea8000c1e1900 */
[----:B------:R-:W3:Y:S01]  /*05d0*/  LDG.E R12, desc[UR4][R12.64] ;  /* 0x000000040c0c7981 */ /* 0x000ee2000c1e1900 */
[----:B------:R-:W-:-:S03]  /*05e0*/  IMAD.WIDE R6, R17, 0x4, R4 ;  /* 0x0000000411067825 */ /* 0x000fc600078e0204 */
[----:B------:R-:W3:Y:S04]  /*05f0*/  LDG.E R18, desc[UR4][R2.64+0x4] ;  /* 0x0000040402127981 */ /* 0x000ee8000c1e1900 */
[----:B------:R-:W4:Y:S04]  /*0600*/  LDG.E R15, desc[UR4][R4.64] ;  /* 0x00000004040f7981 */ /* 0x000f28000c1e1900 */
[----:B------:R-:W4:Y:S04]  /*0610*/  LDG.E R22, desc[UR4][R2.64+0x8] ;  /* 0x0000080402167981 */ /* 0x000f28000c1e1900 */
[----:B------:R-:W5:Y:S04]  /*0620*/  LDG.E R24, desc[UR4][R2.64+0xc] ;  /* 0x00000c0402187981 */ /* 0x000f68000c1e1900 */
[----:B------:R-:W5:Y:S01]  /*0630*/  LDG.E R6, desc[UR4][R6.64] ;  /* 0x0000000406067981 */ /* 0x000f62000c1e1900 */
[----:B------:R-:W-:Y:S01]  /*0640*/  IADD3 R23, PT, PT, R23, 0x4, RZ ;  /* 0x0000000417177810 */ /* 0x000fe20007ffe0ff */
[----:B--2---:R-:W-:-:S04]  /*0650*/  FFMA R11, R11, R8, R10 ;  /* 0x000000080b0b7223 */ /* 0x004fc8000000000a */
[----:B---3--:R-:W-:-:S04]  /*0660*/  FFMA R11, R18, R12, R11 ;  /* 0x0000000c120b7223 */ /* 0x008fc8000000000b */
[----:B----4-:R-:W-:-:S04]  /*0670*/  FFMA R11, R22, R15, R11 ;  /* 0x0000000f160b7223 */ /* 0x010fc8000000000b */
[----:B-----5:R-:W-:-:S07]  /*0680*/  FFMA R10, R24, R6, R11 ;  /* 0x00000006180a7223 */ /* 0x020fce000000000b */
.L_x_3:
[----:B------:R-:W-:Y:S05]  /*0690*/  @!P1 BRA `(.L_x_0) ;  /* 0x0000000000689947 */ /* 0x000fea0003800000 */
[----:B------:R-:W0:Y:S01]  /*06a0*/  LDC.64 R8, c[0x0][0x388] ;  /* 0x0000e200ff087b82 */ /* 0x000e220000000a00 */
[----:B------:R-:W-:Y:S02]  /*06b0*/  ISETP.NE.AND P0, PT, R14, 0x1, PT ;  /* 0x000000010e00780c */ /* 0x000fe40003f05270 */
[----:B------:R-:W-:-:S04]  /*06c0*/  LOP3.LUT R19, R19, 0x1, RZ, 0xc0, !PT ;  /* 0x0000000113137812 */ /* 0x000fc800078ec0ff */
[----:B------:R-:W-:Y:S01]  /*06d0*/  ISETP.NE.U32.AND P1, PT, R19, 0x1, PT ;  /* 0x000000011300780c */ /* 0x000fe20003f25070 */
[----:B------:R-:W1:Y:S06]  /*06e0*/  LDC.64 R6, c[0x0][0x380] ;  /* 0x0000e000ff067b82 */ /* 0x000e6c0000000a00 */
[-C--:B------:R-:W-:Y:S01]  /*06f0*/  @P0 IMAD R13, R17, R23.reuse, R0 ;  /* 0x00000017110d0224 */ /* 0x080fe200078e0200 */
[----:B------:R-:W-:Y:S01]  /*0700*/  @P0 IADD3 R11, PT, PT, R20, R23, RZ ;  /* 0x00000017140b0210 */ /* 0x000fe20007ffe0ff */
[----:B------:R-:W2:Y:S01]  /*0710*/  LDC.64 R4, c[0x0][0x380] ;  /* 0x0000e000ff047b82 */ /* 0x000ea20000000a00 */
[----:B------:R-:W-:-:S07]  /*0720*/  @P0 IADD3 R23, PT, PT, R23, 0x2, RZ ;  /* 0x0000000217170810 */ /* 0x000fce0007ffe0ff */
[----:B------:R-:W3:Y:S01]  /*0730*/  LDC.64 R2, c[0x0][0x388] ;  /* 0x0000e200ff027b82 */ /* 0x000ee20000000a00 */
[----:B0-----:R-:W-:-:S05]  /*0740*/  @P0 IMAD.WIDE R8, R13, 0x4, R8 ;  /* 0x000000040d080825 */ /* 0x001fca00078e0208 */
[----:B------:R-:W4:Y:S01]  /*0750*/  @P0 LDG.E R14, desc[UR4][R8.64] ;  /* 0x00000004080e0981 */ /* 0x000f22000c1e1900 */
[----:B-1----:R-:W-:Y:S01]  /*0760*/  @P0 IMAD.WIDE R6, R11, 0x4, R6 ;  /* 0x000000040b060825 */ /* 0x002fe200078e0206 */
[----:B------:R-:W-:-:S03]  /*0770*/  @!P1 IADD3 R11, PT, PT, R20, R23, RZ ;  /* 0x00000017140b9210 */ /* 0x000fc60007ffe0ff */
[C---:B------:R-:W-:Y:S01]  /*0780*/  @!P1 IMAD R23, R17.reuse, R23, R0 ;  /* 0x0000001711179224 */ /* 0x040fe200078e0200 */
[----:B------:R-:W4:Y:S01]  /*0790*/  @P0 LDG.E R15, desc[UR4][R6.64] ;  /* 0x00000004060f0981 */ /* 0x000f22000c1e1900 */
[----:B------:R-:W-:-:S03]  /*07a0*/  @P0 IMAD.WIDE R12, R17, 0x4, R8 ;  /* 0x00000004110c0825 */ /* 0x000fc600078e0208 */
[----:B------:R-:W5:Y:S01]  /*07b0*/  @P0 LDG.E R19, desc[UR4][R6.64+0x4] ;  /* 0x0000040406130981 */ /* 0x000f62000c1e1900 */
[----:B--2---:R-:W-:-:S03]  /*07c0*/  @!P1 IMAD.WIDE R4, R11, 0x4, R4 ;  /* 0x000000040b049825 */ /* 0x004fc600078e0204 */
[----:B------:R-:W5:Y:S01]  /*07d0*/  @P0 LDG.E R12, desc[UR4][R12.64] ;  /* 0x000000040c0c0981 */ /* 0x000f62000c1e1900 */
[----:B---3--:R-:W-:-:S03]  /*07e0*/  @!P1 IMAD.WIDE R2, R23, 0x4, R2 ;  /* 0x0000000417029825 */ /* 0x008fc600078e0202 */
[----:B------:R-:W2:Y:S04]  /*07f0*/  @!P1 LDG.E R5, desc[UR4][R4.64] ;  /* 0x0000000404059981 */ /* 0x000ea8000c1e1900 */
[----:B------:R-:W2:Y:S01]  /*0800*/  @!P1 LDG.E R2, desc[UR4][R2.64] ;  /* 0x0000000402029981 */ /* 0x000ea2000c1e1900 */
[----:B----4-:R-:W-:-:S04]  /*0810*/  @P0 FFMA R14, R15, R14, R10 ;  /* 0x0000000e0f0e0223 */ /* 0x010fc8000000000a */
[----:B-----5:R-:W-:-:S04]  /*0820*/  @P0 FFMA R10, R19, R12, R14 ;  /* 0x0000000c130a0223 */ /* 0x020fc8000000000e */
[----:B--2---:R-:W-:-:S07]  /*0830*/  @!P1 FFMA R10, R5, R2, R10 ;  /* 0x00000002050a9223 */ /* 0x004fce000000000a */
.L_x_0:
[----:B------:R-:W0:Y:S01]  /*0840*/  LDC.64 R2, c[0x0][0x390] ;  /* 0x0000e400ff027b82 */ /* 0x000e220000000a00 */
[----:B------:R-:W-:-:S04]  /*0850*/  IMAD R17, R16, R17, R0 ;  /* 0x0000001110117224 */ /* 0x000fc800078e0200 */
[----:B0-----:R-:W-:-:S05]  /*0860*/  IMAD.WIDE R2, R17, 0x4, R2 ;  /* 0x0000000411027825 */ /* 0x001fca00078e0202 */
[----:B------:R-:W-:Y:S01]  /*0870*/  STG.E desc[UR4][R2.64], R10 ;  /* 0x0000000a02007986 */ /* 0x000fe2000c101904 */
[----:B------:R-:W-:Y:S05]  /*0880*/  EXIT ;  /* 0x000000000000794d */ /* 0x000fea0003800000 */
.L_x_4:
[----:B------:R-:W-:-:S00]  /*0890*/  BRA `(.L_x_4) ;  /* 0xfffffffc00fc7947 */ /* 0x000fc0000383ffff */
[----:B------:R-:W-:-:S00]  /*08a0*/  NOP ;  /* 0x0000000000007918 */ /* 0x000fc00000000000 */
        /* <DEDUP_REMOVED lines=13> */
.L_x_5:


//--------------------- .nv.shared.reserved.0     --------------------------
	.section	.nv.shared.reserved.0,"aw",@nobits
	.weak		__nv_reservedSMEM_offset_0_alias
	.size		__nv_reservedSMEM_offset_0_alias, 0, 64
	.other		__nv_reservedSMEM_offset_0_alias,@"STO_CUDA_RESERVED_SHARED STV_DEFAULT"
__nv_reservedSMEM_offset_0_alias:
	.zero		0
	.zero		64


//--------------------- .nv.constant0._Z9matrixMulPKfS0_Pfsss --------------------------
	.section	.nv.constant0._Z9matrixMulPKfS0_Pfsss,"a",@progbits
	.sectionflags	@""
	.align	4
.nv.constant0._Z9matrixMulPKfS0_Pfsss:
	.zero		926


//--------------------- SYMBOLS --------------------------

	.type		.nv.reservedSmem.offset0,@object
	.size		.nv.reservedSmem.offset0,0x4
